//
// Generated by NVIDIA NVVM Compiler
//
// Compiler Build ID: CL-36424714
// Cuda compilation tools, release 13.0, V13.0.88
// Based on NVVM 20.0.0
//

.version 9.0
.target sm_100
.address_size 64

	// .globl	_Z3sumPfS_
// _ZZ3sumPfS_E5sData has been demoted

.visible .entry _Z3sumPfS_(
	.param .u64 .ptr .align 1 _Z3sumPfS__param_0,
	.param .u64 .ptr .align 1 _Z3sumPfS__param_1
)
{
	.reg .pred 	%p<5>;
	.reg .b32 	%r<13>;
	.reg .b32 	%f<6>;
	.reg .b64 	%rd<9>;
	// demoted variable
	.shared .align 4 .b8 _ZZ3sumPfS_E5sData[2048];
	ld.param.u64 	%rd2, [_Z3sumPfS__param_0];
	ld.param.u64 	%rd1, [_Z3sumPfS__param_1];
	cvta.to.global.u64 	%rd3, %rd2;
	mov.u32 	%r1, %tid.x;
	mov.u32 	%r2, %ctaid.x;
	mov.u32 	%r12, %ntid.x;
	mad.lo.s32 	%r7, %r2, %r12, %r1;
	mul.wide.u32 	%rd4, %r7, 4;
	add.s64 	%rd5, %rd3, %rd4;
	ld.global.f32 	%f1, [%rd5];
	shl.b32 	%r8, %r1, 2;
	mov.u32 	%r9, _ZZ3sumPfS_E5sData;
	add.s32 	%r4, %r9, %r8;
	st.shared.f32 	[%r4], %f1;
	bar.sync 	0;
	setp.lt.u32 	%p1, %r12, 2;
	@%p1 bra 	$L__BB0_4;
$L__BB0_1:
	shr.u32 	%r6, %r12, 1;
	setp.ge.u32 	%p2, %r1, %r6;
	@%p2 bra 	$L__BB0_3;
	ld.shared.f32 	%f2, [%r4];
	shl.b32 	%r10, %r6, 2;
	add.s32 	%r11, %r4, %r10;
	ld.shared.f32 	%f3, [%r11];
	add.f32 	%f4, %f2, %f3;
	st.shared.f32 	[%r4], %f4;
$L__BB0_3:
	bar.sync 	0;
	setp.gt.u32 	%p3, %r12, 3;
	mov.u32 	%r12, %r6;
	@%p3 bra 	$L__BB0_1;
$L__BB0_4:
	setp.ne.s32 	%p4, %r1, 0;
	@%p4 bra 	$L__BB0_6;
	ld.shared.f32 	%f5, [_ZZ3sumPfS_E5sData];
	cvta.to.global.u64 	%rd6, %rd1;
	mul.wide.u32 	%rd7, %r2, 4;
	add.s64 	%rd8, %rd6, %rd7;
	st.global.f32 	[%rd8], %f5;
$L__BB0_6:
	ret;

}
	// .globl	_Z3addPiS_S_i
.visible .entry _Z3addPiS_S_i(
	.param .u64 .ptr .align 1 _Z3addPiS_S_i_param_0,
	.param .u64 .ptr .align 1 _Z3addPiS_S_i_param_1,
	.param .u64 .ptr .align 1 _Z3addPiS_S_i_param_2,
	.param .u32 _Z3addPiS_S_i_param_3
)
{
	.reg .pred 	%p<2>;
	.reg .b32 	%r<9>;
	.reg .b64 	%rd<11>;

	ld.param.u64 	%rd1, [_Z3addPiS_S_i_param_0];
	ld.param.u64 	%rd2, [_Z3addPiS_S_i_param_1];
	ld.param.u64 	%rd3, [_Z3addPiS_S_i_param_2];
	ld.param.u32 	%r2, [_Z3addPiS_S_i_param_3];
	mov.u32 	%r3, %tid.x;
	mov.u32 	%r4, %ctaid.x;
	mov.u32 	%r5, %ntid.x;
	mad.lo.s32 	%r1, %r4, %r5, %r3;
	setp.ge.s32 	%p1, %r1, %r2;
	@%p1 bra 	$L__BB1_2;
	cvta.to.global.u64 	%rd4, %rd1;
	cvta.to.global.u64 	%rd5, %rd2;
	cvta.to.global.u64 	%rd6, %rd3;
	mul.wide.u32 	%rd7, %r1, 4;
	add.s64 	%rd8, %rd4, %rd7;
	ld.global.u32 	%r6, [%rd8];
	add.s64 	%rd9, %rd5, %rd7;
	ld.global.u32 	%r7, [%rd9];
	add.s32 	%r8, %r7, %r6;
	add.s64 	%rd10, %rd6, %rd7;
	st.global.u32 	[%rd10], %r8;
$L__BB1_2:
	ret;

}


// ===== COMPILED SASS (sm_100) =====

	.target	sm_100

	.elftype	@"ET_EXEC"


//--------------------- .note.nv.tkinfo           --------------------------
	.section	.note.nv.tkinfo,"",@"SHT_NOTE"
	.sectionflags	@"SHF_NOTE_NV_TKINFO"
	.tkinfo
        /*0018*/ 	.word	0x00000002
        /*0030*/ 	.string	""
        /*0030*/ 	.string	"ptxas"
        /*0030*/ 	.string	"Cuda compilation tools, release 13.0, V13.0.88"
        /*0030*/ 	.string	"Build cuda_13.0.r13.0/compiler.36424714_0"
        /*0030*/ 	.string	"-arch sm_100 -m 64 "



//--------------------- .note.nv.cuinfo           --------------------------
	.section	.note.nv.cuinfo,"",@"SHT_NOTE"
	.sectionflags	@"SHF_NOTE_NV_CUINFO"
        /*0018*/ 	.short	0x0002
        /*001a*/ 	.short	0x0064
        /*001c*/ 	.short	0x0082
	.zero		2


//--------------------- .nv.info                  --------------------------
	.section	.nv.info,"",@"SHT_CUDA_INFO"
	.align	4


	//----- nvinfo : EIATTR_REGCOUNT
	.align		4
        /*0000*/ 	.byte	0x04, 0x2f
        /*0002*/ 	.short	(.L_1 - .L_0)
	.align		4
.L_0:
        /*0004*/ 	.word	index@(_Z3sumPfS_)
        /*0008*/ 	.word	0x0000000a


	//----- nvinfo : EIATTR_FRAME_SIZE
	.align		4
.L_1:
        /*000c*/ 	.byte	0x04, 0x11
        /*000e*/ 	.short	(.L_3 - .L_2)
	.align		4
.L_2:
        /*0010*/ 	.word	index@(_Z3sumPfS_)
        /*0014*/ 	.word	0x00000000


	//----- nvinfo : EIATTR_REGCOUNT
	.align		4
.L_3:
        /*0018*/ 	.byte	0x04, 0x2f
        /*001a*/ 	.short	(.L_5 - .L_4)
	.align		4
.L_4:
        /*001c*/ 	.word	index@(_Z3addPiS_S_i)
        /*0020*/ 	.word	0x0000000c


	//----- nvinfo : EIATTR_FRAME_SIZE
	.align		4
.L_5:
        /*0024*/ 	.byte	0x04, 0x11
        /*0026*/ 	.short	(.L_7 - .L_6)
	.align		4
.L_6:
        /*0028*/ 	.word	index@(_Z3addPiS_S_i)
        /*002c*/ 	.word	0x00000000


	//----- nvinfo : EIATTR_MIN_STACK_SIZE
	.align		4
.L_7:
        /*0030*/ 	.byte	0x04, 0x12
        /*0032*/ 	.short	(.L_9 - .L_8)
	.align		4
.L_8:
        /*0034*/ 	.word	index@(_Z3addPiS_S_i)
        /*0038*/ 	.word	0x00000000


	//----- nvinfo : EIATTR_MIN_STACK_SIZE
	.align		4
.L_9:
        /*003c*/ 	.byte	0x04, 0x12
        /*003e*/ 	.short	(.L_11 - .L_10)
	.align		4
.L_10:
        /*0040*/ 	.word	index@(_Z3sumPfS_)
        /*0044*/ 	.word	0x00000000
.L_11:


//--------------------- .nv.compat                --------------------------
	.section	.nv.compat,"",@"SHT_CUDA_COMPAT_INFO"
	.align	4
        /*0000*/ 	.byte	0x02, 0x09, 0x00, 0x00, 0x02, 0x02, 0x01, 0x00, 0x02, 0x05, 0x05, 0x00, 0x03, 0x07, 0x01, 0x01
        /*0010*/ 	.byte	0x02, 0x03, 0x00, 0x00, 0x02, 0x06, 0x01, 0x00, 0x04, 0x0b, 0x08, 0x00, 0x09, 0x00, 0x00, 0x00
        /*0020*/ 	.byte	0x00, 0x00, 0x00, 0x00


//--------------------- .nv.info._Z3addPiS_S_i    --------------------------
	.section	.nv.info._Z3addPiS_S_i,"",@"SHT_CUDA_INFO"
	.sectionflags	@""
	.align	4


	//----- nvinfo : EIATTR_CUDA_API_VERSION
	.align		4
        /*0000*/ 	.byte	0x04, 0x37
        /*0002*/ 	.short	(.L_13 - .L_12)
.L_12:
        /*0004*/ 	.word	0x00000082


	//----- nvinfo : EIATTR_KPARAM_INFO
	.align		4
.L_13:
        /*0008*/ 	.byte	0x04, 0x17
        /*000a*/ 	.short	(.L_15 - .L_14)
.L_14:
        /*000c*/ 	.word	0x00000000
        /*0010*/ 	.short	0x0003
        /*0012*/ 	.short	0x0018
        /*0014*/ 	.byte	0x00, 0xf0, 0x11, 0x00


	//----- nvinfo : EIATTR_KPARAM_INFO
	.align		4
.L_15:
        /*0018*/ 	.byte	0x04, 0x17
        /*001a*/ 	.short	(.L_17 - .L_16)
.L_16:
        /*001c*/ 	.word	0x00000000
        /*0020*/ 	.short	0x0002
        /*0022*/ 	.short	0x0010
        /*0024*/ 	.byte	0x00, 0xf5, 0x21, 0x00


	//----- nvinfo : EIATTR_KPARAM_INFO
	.align		4
.L_17:
        /*0028*/ 	.byte	0x04, 0x17
        /*002a*/ 	.short	(.L_19 - .L_18)
.L_18:
        /*002c*/ 	.word	0x00000000
        /*0030*/ 	.short	0x0001
        /*0032*/ 	.short	0x0008
        /*0034*/ 	.byte	0x00, 0xf5, 0x21, 0x00


	//----- nvinfo : EIATTR_KPARAM_INFO
	.align		4
.L_19:
        /*0038*/ 	.byte	0x04, 0x17
        /*003a*/ 	.short	(.L_21 - .L_20)
.L_20:
        /*003c*/ 	.word	0x00000000
        /*0040*/ 	.short	0x0000
        /*0042*/ 	.short	0x0000
        /*0044*/ 	.byte	0x00, 0xf5, 0x21, 0x00


	//----- nvinfo : EIATTR_SPARSE_MMA_MASK
	.align		4
.L_21:
        /*0048*/ 	.byte	0x03, 0x50
        /*004a*/ 	.short	0x0000


	//----- nvinfo : EIATTR_MAXREG_COUNT
	.align		4
        /*004c*/ 	.byte	0x03, 0x1b
        /*004e*/ 	.short	0x00ff


	//----- nvinfo : EIATTR_MERCURY_ISA_VERSION
	.align		4
        /*0050*/ 	.byte	0x03, 0x5f
        /*0052*/ 	.short	0x0101


	//----- nvinfo : EIATTR_VRC_CTA_INIT_COUNT
	.align		4
        /*0054*/ 	.byte	0x02, 0x4a
	.zero		1
	.zero		1


	//----- nvinfo : EIATTR_EXIT_INSTR_OFFSETS
	.align		4
        /*0058*/ 	.byte	0x04, 0x1c
        /*005a*/ 	.short	(.L_23 - .L_22)


	//   ....[0]....
.L_22:
        /*005c*/ 	.word	0x00000070


	//   ....[1]....
        /*0060*/ 	.word	0x00000130


	//----- nvinfo : EIATTR_CBANK_PARAM_SIZE
	.align		4
.L_23:
        /*0064*/ 	.byte	0x03, 0x19
        /*0066*/ 	.short	0x001c


	//----- nvinfo : EIATTR_PARAM_CBANK
	.align		4
        /*0068*/ 	.byte	0x04, 0x0a
        /*006a*/ 	.short	(.L_25 - .L_24)
	.align		4
.L_24:
        /*006c*/ 	.word	index@(.nv.constant0._Z3addPiS_S_i)
        /*0070*/ 	.short	0x0380
        /*0072*/ 	.short	0x001c


	//----- nvinfo : EIATTR_SW_WAR
	.align		4
.L_25:
        /*0074*/ 	.byte	0x04, 0x36
        /*0076*/ 	.short	(.L_27 - .L_26)
.L_26:
        /*0078*/ 	.word	0x00000008
.L_27:


//--------------------- .nv.info._Z3sumPfS_       --------------------------
	.section	.nv.info._Z3sumPfS_,"",@"SHT_CUDA_INFO"
	.sectionflags	@""
	.align	4


	//----- nvinfo : EIATTR_CUDA_API_VERSION
	.align		4
        /*0000*/ 	.byte	0x04, 0x37
        /*0002*/ 	.short	(.L_29 - .L_28)
.L_28:
        /*0004*/ 	.word	0x00000082


	//----- nvinfo : EIATTR_KPARAM_INFO
	.align		4
.L_29:
        /*0008*/ 	.byte	0x04, 0x17
        /*000a*/ 	.short	(.L_31 - .L_30)
.L_30:
        /*000c*/ 	.word	0x00000000
        /*0010*/ 	.short	0x0001
        /*0012*/ 	.short	0x0008
        /*0014*/ 	.byte	0x00, 0xf5, 0x21, 0x00


	//----- nvinfo : EIATTR_KPARAM_INFO
	.align		4
.L_31:
        /*0018*/ 	.byte	0x04, 0x17
        /*001a*/ 	.short	(.L_33 - .L_32)
.L_32:
        /*001c*/ 	.word	0x00000000
        /*0020*/ 	.short	0x0000
        /*0022*/ 	.short	0x0000
        /*0024*/ 	.byte	0x00, 0xf5, 0x21, 0x00


	//----- nvinfo : EIATTR_SPARSE_MMA_MASK
	.align		4
.L_33:
        /*0028*/ 	.byte	0x03, 0x50
        /*002a*/ 	.short	0x0000


	//----- nvinfo : EIATTR_MAXREG_COUNT
	.align		4
        /*002c*/ 	.byte	0x03, 0x1b
        /*002e*/ 	.short	0x00ff


	//----- nvinfo : EIATTR_NUM_BARRIERS
	.align		4
        /*0030*/ 	.byte	0x02, 0x4c
        /*0032*/ 	.byte	0x01
	.zero		1


	//----- nvinfo : EIATTR_MERCURY_ISA_VERSION
	.align		4
        /*0034*/ 	.byte	0x03, 0x5f
        /*0036*/ 	.short	0x0101


	//----- nvinfo : EIATTR_VRC_CTA_INIT_COUNT
	.align		4
        /*0038*/ 	.byte	0x02, 0x4a
	.zero		1
	.zero		1


	//----- nvinfo : EIATTR_EXIT_INSTR_OFFSETS
	.align		4
        /*003c*/ 	.byte	0x04, 0x1c
        /*003e*/ 	.short	(.L_35 - .L_34)


	//   ....[0]....
.L_34:
        /*0040*/ 	.word	0x000001e0


	//   ....[1]....
        /*0044*/ 	.word	0x00000260


	//----- nvinfo : EIATTR_CBANK_PARAM_SIZE
	.align		4
.L_35:
        /*0048*/ 	.byte	0x03, 0x19
        /*004a*/ 	.short	0x0010


	//----- nvinfo : EIATTR_PARAM_CBANK
	.align		4
        /*004c*/ 	.byte	0x04, 0x0a
        /*004e*/ 	.short	(.L_37 - .L_36)
	.align		4
.L_36:
        /*0050*/ 	.word	index@(.nv.constant0._Z3sumPfS_)
        /*0054*/ 	.short	0x0380
        /*0056*/ 	.short	0x0010


	//----- nvinfo : EIATTR_SW_WAR
	.align		4
.L_37:
        /*0058*/ 	.byte	0x04, 0x36
        /*005a*/ 	.short	(.L_39 - .L_38)
.L_38:
        /*005c*/ 	.word	0x00000008
.L_39:


//--------------------- .nv.callgraph             --------------------------
	.section	.nv.callgraph,"",@"SHT_CUDA_CALLGRAPH"
	.align	4
	.sectionentsize	8
	.align		4
        /*0000*/ 	.word	0x00000000
	.align		4
        /*0004*/ 	.word	0xffffffff
	.align		4
        /*0008*/ 	.word	0x00000000
	.align		4
        /*000c*/ 	.word	0xfffffffe
	.align		4
        /*0010*/ 	.word	0x00000000
	.align		4
        /*0014*/ 	.word	0xfffffffd
	.align		4
        /*0018*/ 	.word	0x00000000
	.align		4
        /*001c*/ 	.word	0xfffffffc


//--------------------- .text._Z3addPiS_S_i       --------------------------
	.section	.text._Z3addPiS_S_i,"ax",@progbits
	.align	128
        .global         _Z3addPiS_S_i
        .type           _Z3addPiS_S_i,@function
        .size           _Z3addPiS_S_i,(.L_x_4 - _Z3addPiS_S_i)
        .other          _Z3addPiS_S_i,@"STO_CUDA_ENTRY STV_DEFAULT"
_Z3addPiS_S_i:
.text._Z3addPiS_S_i:
[----:B------:R-:W-:Y:S01]  /*0000*/  LDC R1, c[0x0][0x37c] ;  /* 0x0000df00ff017b82 */ /* 0x000fe20000000800 */
[----:B------:R-:W0:Y:S07]  /*0010*/  S2R R9, SR_TID.X ;  /* 0x0000000000097919 */ /* 0x000e2e0000002100 */
[----:B------:R-:W0:Y:S01]  /*0020*/  S2UR UR4, SR_CTAID.X ;  /* 0x00000000000479c3 */ /* 0x000e220000002500 */
[----:B------:R-:W1:Y:S07]  /*0030*/  LDCU UR5, c[0x0][0x398] ;  /* 0x00007300ff0577ac */ /* 0x000e6e0008000800 */
[----:B------:R-:W0:Y:S02]  /*0040*/  LDC R0, c[0x0][0x360] ;  /* 0x0000d800ff007b82 */ /* 0x000e240000000800 */
[----:B0-----:R-:W-:-:S05]  /*0050*/  IMAD R9, R0, UR4, R9 ;  /* 0x0000000400097c24 */ /* 0x001fca000f8e0209 */
[----:B-1----:R-:W-:-:S13]  /*0060*/  ISETP.GE.AND P0, PT, R9, UR5, PT ;  /* 0x0000000509007c0c */ /* 0x002fda000bf06270 */
[----:B------:R-:W-:Y:S05]  /*0070*/  @P0 EXIT ;  /* 0x000000000000094d */ /* 0x000fea0003800000 */
[----:B------:R-:W0:Y:S01]  /*0080*/  LDC.64 R2, c[0x0][0x380] ;  /* 0x0000e000ff027b82 */ /* 0x000e220000000a00 */
[----:B------:R-:W1:Y:S07]  /*0090*/  LDCU.64 UR4, c[0x0][0x358] ;  /* 0x00006b00ff0477ac */ /* 0x000e6e0008000a00 */
[----:B------:R-:W2:Y:S08]  /*00a0*/  LDC.64 R4, c[0x0][0x388] ;  /* 0x0000e200ff047b82 */ /* 0x000eb00000000a00 */
[----:B------:R-:W3:Y:S01]  /*00b0*/  LDC.64 R6, c[0x0][0x390] ;  /* 0x0000e400ff067b82 */ /* 0x000ee20000000a00 */
[----:B0-----:R-:W-:-:S06]  /*00c0*/  IMAD.WIDE.U32 R2, R9, 0x4, R2 ;  /* 0x0000000409027825 */ /* 0x001fcc00078e0002 */
[----:B-1----:R-:W4:Y:S01]  /*00d0*/  LDG.E R2, desc[UR4][R2.64] ;  /* 0x0000000402027981 */ /* 0x002f22000c1e1900 */
[----:B--2---:R-:W-:-:S06]  /*00e0*/  IMAD.WIDE.U32 R4, R9, 0x4, R4 ;  /* 0x0000000409047825 */ /* 0x004fcc00078e0004 */
[----:B------:R-:W4:Y:S01]  /*00f0*/  LDG.E R5, desc[UR4][R4.64] ;  /* 0x0000000404057981 */ /* 0x000f22000c1e1900 */
[----:B---3--:R-:W-:Y:S01]  /*0100*/  IMAD.WIDE.U32 R6, R9, 0x4, R6 ;  /* 0x0000000409067825 */ /* 0x008fe200078e0006 */
[----:B----4-:R-:W-:-:S05]  /*0110*/  IADD3 R9, PT, PT, R2, R5, RZ ;  /* 0x0000000502097210 */ /* 0x010fca0007ffe0ff */
[----:B------:R-:W-:Y:S01]  /*0120*/  STG.E desc[UR4][R6.64], R9 ;  /* 0x0000000906007986 */ /* 0x000fe2000c101904 */
[----:B------:R-:W-:Y:S05]  /*0130*/  EXIT ;  /* 0x000000000000794d */ /* 0x000fea0003800000 */
.L_x_0:
[----:B------:R-:W-:-:S00]  /*0140*/  BRA `(.L_x_0) ;  /* 0xfffffffc00fc7947 */ /* 0x000fc0000383ffff */
[----:B------:R-:W-:-:S00]  /*0150*/  NOP ;  /* 0x0000000000007918 */ /* 0x000fc00000000000 */
        /* <DEDUP_REMOVED lines=10> */
.L_x_4:


//--------------------- .text._Z3sumPfS_          --------------------------
	.section	.text._Z3sumPfS_,"ax",@progbits
	.align	128
        .global         _Z3sumPfS_
        .type           _Z3sumPfS_,@function
        .size           _Z3sumPfS_,(.L_x_5 - _Z3sumPfS_)
        .other          _Z3sumPfS_,@"STO_CUDA_ENTRY STV_DEFAULT"
_Z3sumPfS_:
.text._Z3sumPfS_:
[----:B------:R-:W-:Y:S01]  /*0000*/  LDC R1, c[0x0][0x37c] ;  /* 0x0000df00ff017b82 */ /* 0x000fe20000000800 */
[----:B------:R-:W0:Y:S07]  /*0010*/  S2R R4, SR_TID.X ;  /* 0x0000000000047919 */ /* 0x000e2e0000002100 */
[----:B------:R-:W1:Y:S01]  /*0020*/  LDC.64 R2, c[0x0][0x380] ;  /* 0x0000e000ff027b82 */ /* 0x000e620000000a00 */
[----:B------:R-:W0:Y:S01]  /*0030*/  LDCU UR8, c[0x0][0x360] ;  /* 0x00006c00ff0877ac */ /* 0x000e220008000800 */
[----:B------:R-:W0:Y:S01]  /*0040*/  S2R R7, SR_CTAID.X ;  /* 0x0000000000077919 */ /* 0x000e220000002500 */
[----:B------:R-:W2:Y:S01]  /*0050*/  LDCU.64 UR6, c[0x0][0x358] ;  /* 0x00006b00ff0677ac */ /* 0x000ea20008000a00 */
[----:B0-----:R-:W-:-:S04]  /*0060*/  IMAD R5, R7, UR8, R4 ;  /* 0x0000000807057c24 */ /* 0x001fc8000f8e0204 */
[----:B-1----:R-:W-:-:S06]  /*0070*/  IMAD.WIDE.U32 R2, R5, 0x4, R2 ;  /* 0x0000000405027825 */ /* 0x002fcc00078e0002 */
[----:B--2---:R-:W2:Y:S01]  /*0080*/  LDG.E R2, desc[UR6][R2.64] ;  /* 0x0000000602027981 */ /* 0x004ea2000c1e1900 */
[----:B------:R-:W0:Y:S01]  /*0090*/  S2UR UR5, SR_CgaCtaId ;  /* 0x00000000000579c3 */ /* 0x000e220000008800 */
[----:B------:R-:W-:Y:S01]  /*00a0*/  UMOV UR4, 0x400 ;  /* 0x0000040000047882 */ /* 0x000fe20000000000 */
[----:B------:R-:W-:Y:S01]  /*00b0*/  UISETP.GE.U32.AND UP0, UPT, UR8, 0x2, UPT ;  /* 0x000000020800788c */ /* 0x000fe2000bf06070 */
[----:B------:R-:W-:Y:S01]  /*00c0*/  ISETP.NE.AND P0, PT, R4, RZ, PT ;  /* 0x000000ff0400720c */ /* 0x000fe20003f05270 */
[----:B0-----:R-:W-:-:S06]  /*00d0*/  ULEA UR4, UR5, UR4, 0x18 ;  /* 0x0000000405047291 */ /* 0x001fcc000f8ec0ff */
[----:B------:R-:W-:-:S05]  /*00e0*/  LEA R5, R4, UR4, 0x2 ;  /* 0x0000000404057c11 */ /* 0x000fca000f8e10ff */
[----:B--2---:R0:W-:Y:S01]  /*00f0*/  STS [R5], R2 ;  /* 0x0000000205007388 */ /* 0x0041e20000000800 */
[----:B------:R-:W-:Y:S06]  /*0100*/  BAR.SYNC.DEFER_BLOCKING 0x0 ;  /* 0x0000000000007b1d */ /* 0x000fec0000010000 */
[----:B------:R-:W-:Y:S05]  /*0110*/  BRA.U !UP0, `(.L_x_1) ;  /* 0x0000000108307547 */ /* 0x000fea000b800000 */
[----:B------:R-:W-:-:S07]  /*0120*/  IMAD.U32 R0, RZ, RZ, UR8 ;  /* 0x00000008ff007e24 */ /* 0x000fce000f8e00ff */
.L_x_2:
[----:B------:R-:W-:-:S04]  /*0130*/  SHF.R.U32.HI R6, RZ, 0x1, R0 ;  /* 0x00000001ff067819 */ /* 0x000fc80000011600 */
[----:B------:R-:W-:-:S13]  /*0140*/  ISETP.GE.U32.AND P1, PT, R4, R6, PT ;  /* 0x000000060400720c */ /* 0x000fda0003f26070 */
[----:B------:R-:W-:Y:S01]  /*0150*/  @!P1 LEA R3, R6, R5, 0x2 ;  /* 0x0000000506039211 */ /* 0x000fe200078e10ff */
[----:B0-----:R-:W-:Y:S05]  /*0160*/  @!P1 LDS R2, [R5] ;  /* 0x0000000005029984 */ /* 0x001fea0000000800 */
[----:B------:R-:W0:Y:S02]  /*0170*/  @!P1 LDS R3, [R3] ;  /* 0x0000000003039984 */ /* 0x000e240000000800 */
[----:B0-----:R-:W-:-:S05]  /*0180*/  @!P1 FADD R2, R2, R3 ;  /* 0x0000000302029221 */ /* 0x001fca0000000000 */
[----:B------:R1:W-:Y:S01]  /*0190*/  @!P1 STS [R5], R2 ;  /* 0x0000000205009388 */ /* 0x0003e20000000800 */
[----:B------:R-:W-:Y:S01]  /*01a0*/  BAR.SYNC.DEFER_BLOCKING 0x0 ;  /* 0x0000000000007b1d */ /* 0x000fe20000010000 */
[----:B------:R-:W-:Y:S01]  /*01b0*/  ISETP.GT.U32.AND P1, PT, R0, 0x3, PT ;  /* 0x000000030000780c */ /* 0x000fe20003f24070 */
[----:B------:R-:W-:-:S12]  /*01c0*/  IMAD.MOV.U32 R0, RZ, RZ, R6 ;  /* 0x000000ffff007224 */ /* 0x000fd800078e0006 */
[----:B-1----:R-:W-:Y:S05]  /*01d0*/  @P1 BRA `(.L_x_2) ;  /* 0xfffffffc00d41947 */ /* 0x002fea000383ffff */
.L_x_1:
[----:B------:R-:W-:Y:S05]  /*01e0*/  @P0 EXIT ;  /* 0x000000000000094d */ /* 0x000fea0003800000 */
[----:B------:R-:W1:Y:S01]  /*01f0*/  S2UR UR5, SR_CgaCtaId ;  /* 0x00000000000579c3 */ /* 0x000e620000008800 */
[----:B------:R-:W-:-:S07]  /*0200*/  UMOV UR4, 0x400 ;  /* 0x0000040000047882 */ /* 0x000fce0000000000 */
[----:B0-----:R-:W0:Y:S01]  /*0210*/  LDC.64 R2, c[0x0][0x388] ;  /* 0x0000e200ff027b82 */ /* 0x001e220000000a00 */
[----:B-1----:R-:W-:Y:S01]  /*0220*/  ULEA UR4, UR5, UR4, 0x18 ;  /* 0x0000000405047291 */ /* 0x002fe2000f8ec0ff */
[----:B0-----:R-:W-:-:S08]  /*0230*/  IMAD.WIDE.U32 R2, R7, 0x4, R2 ;  /* 0x0000000407027825 */ /* 0x001fd000078e0002 */
[----:B------:R-:W0:Y:S04]  /*0240*/  LDS R5, [UR4] ;  /* 0x00000004ff057984 */ /* 0x000e280008000800 */
[----:B0-----:R-:W-:Y:S01]  /*0250*/  STG.E desc[UR6][R2.64], R5 ;  /* 0x0000000502007986 */ /* 0x001fe2000c101906 */
[----:B------:R-:W-:Y:S05]  /*0260*/  EXIT ;  /* 0x000000000000794d */ /* 0x000fea0003800000 */
.L_x_3:
        /* <DEDUP_REMOVED lines=9> */
.L_x_5:


//--------------------- .nv.shared.reserved.0     --------------------------
	.section	.nv.shared.reserved.0,"aw",@nobits
	.weak		__nv_reservedSMEM_offset_0_alias
	.size		__nv_reservedSMEM_offset_0_alias, 0, 64
	.other		__nv_reservedSMEM_offset_0_alias,@"STO_CUDA_RESERVED_SHARED STV_DEFAULT"
__nv_reservedSMEM_offset_0_alias:
	.zero		0
	.zero		64


//--------------------- .nv.shared._Z3sumPfS_     --------------------------
	.section	.nv.shared._Z3sumPfS_,"aw",@nobits
	.sectionflags	@""
	.align	4
.nv.shared._Z3sumPfS_:
	.zero		3072


//--------------------- .nv.constant0._Z3addPiS_S_i --------------------------
	.section	.nv.constant0._Z3addPiS_S_i,"a",@progbits
	.sectionflags	@""
	.align	4
.nv.constant0._Z3addPiS_S_i:
	.zero		924


//--------------------- .nv.constant0._Z3sumPfS_  --------------------------
	.section	.nv.constant0._Z3sumPfS_,"a",@progbits
	.sectionflags	@""
	.align	4
.nv.constant0._Z3sumPfS_:
	.zero		912


//--------------------- SYMBOLS --------------------------

	.type		.nv.reservedSmem.offset0,@object
	.size		.nv.reservedSmem.offset0,0x4
	.type		.nv.reservedSmem.cap,@object
	.size		.nv.reservedSmem.cap,0x4
